//
// Generated by NVIDIA NVVM Compiler
//
// Compiler Build ID: CL-36424714
// Cuda compilation tools, release 13.0, V13.0.88
// Based on NVVM 20.0.0
//

.version 9.0
.target sm_100
.address_size 64

	// .globl	_Z6kernelv
.extern .func  (.param .b32 func_retval0) vprintf
(
	.param .b64 vprintf_param_0,
	.param .b64 vprintf_param_1
)
;
.global .align 1 .b8 $str[38] = {72, 101, 108, 108, 111, 32, 102, 114, 111, 109, 32, 71, 80, 85, 32, 116, 104, 114, 101, 97, 100, 32, 37, 100, 32, 105, 110, 32, 98, 108, 111, 99, 107, 32, 37, 100, 10};

.visible .entry _Z6kernelv()
{
	.local .align 8 .b8 	__local_depot0[8];
	.reg .b64 	%SP;
	.reg .b64 	%SPL;
	.reg .b32 	%r<5>;
	.reg .b64 	%rd<5>;

	mov.u64 	%SPL, __local_depot0;
	cvta.local.u64 	%SP, %SPL;
	add.u64 	%rd1, %SP, 0;
	add.u64 	%rd2, %SPL, 0;
	mov.u32 	%r1, %tid.x;
	mov.u32 	%r2, %ctaid.x;
	st.local.v2.u32 	[%rd2], {%r1, %r2};
	mov.u64 	%rd3, $str;
	cvta.global.u64 	%rd4, %rd3;
	{ // callseq 0, 0
	.param .b64 param0;
	st.param.b64 	[param0], %rd4;
	.param .b64 param1;
	st.param.b64 	[param1], %rd1;
	.param .b32 retval0;
	call.uni (retval0), 
	vprintf, 
	(
	param0, 
	param1
	);
	ld.param.b32 	%r3, [retval0];
	} // callseq 0
	ret;

}


// ===== COMPILED SASS (sm_100) =====

	.target	sm_100

	.elftype	@"ET_EXEC"


//--------------------- .note.nv.tkinfo           --------------------------
	.section	.note.nv.tkinfo,"",@"SHT_NOTE"
	.sectionflags	@"SHF_NOTE_NV_TKINFO"
	.tkinfo
        /*0018*/ 	.word	0x00000002
        /*0030*/ 	.string	""
        /*0030*/ 	.string	"ptxas"
        /*0030*/ 	.string	"Cuda compilation tools, release 13.0, V13.0.88"
        /*0030*/ 	.string	"Build cuda_13.0.r13.0/compiler.36424714_0"
        /*0030*/ 	.string	"-arch sm_100 -m 64 "



//--------------------- .note.nv.cuinfo           --------------------------
	.section	.note.nv.cuinfo,"",@"SHT_NOTE"
	.sectionflags	@"SHF_NOTE_NV_CUINFO"
        /*0018*/ 	.short	0x0002
        /*001a*/ 	.short	0x0064
        /*001c*/ 	.short	0x0082
	.zero		2


//--------------------- .nv.info                  --------------------------
	.section	.nv.info,"",@"SHT_CUDA_INFO"
	.align	4


	//----- nvinfo : EIATTR_REGCOUNT
	.align		4
        /*0000*/ 	.byte	0x04, 0x2f
        /*0002*/ 	.short	(.L_2 - .L_1)
	.align		4
.L_1:
        /*0004*/ 	.word	index@(_Z6kernelv)
        /*0008*/ 	.word	0x00000018


	//----- nvinfo : EIATTR_FRAME_SIZE
	.align		4
.L_2:
        /*000c*/ 	.byte	0x04, 0x11
        /*000e*/ 	.short	(.L_4 - .L_3)
	.align		4
.L_3:
        /*0010*/ 	.word	index@(_Z6kernelv)
        /*0014*/ 	.word	0x00000008


	//----- nvinfo : EIATTR_MIN_STACK_SIZE
	.align		4
.L_4:
        /*0018*/ 	.byte	0x04, 0x12
        /*001a*/ 	.short	(.L_6 - .L_5)
	.align		4
.L_5:
        /*001c*/ 	.word	index@(_Z6kernelv)
        /*0020*/ 	.word	0x00000008
.L_6:


//--------------------- .nv.compat                --------------------------
	.section	.nv.compat,"",@"SHT_CUDA_COMPAT_INFO"
	.align	4
        /*0000*/ 	.byte	0x02, 0x09, 0x00, 0x00, 0x02, 0x02, 0x01, 0x00, 0x02, 0x05, 0x05, 0x00, 0x03, 0x07, 0x01, 0x01
        /*0010*/ 	.byte	0x02, 0x03, 0x00, 0x00, 0x02, 0x06, 0x01, 0x00, 0x04, 0x0b, 0x08, 0x00, 0x09, 0x00, 0x00, 0x00
        /*0020*/ 	.byte	0x00, 0x00, 0x00, 0x00


//--------------------- .nv.info._Z6kernelv       --------------------------
	.section	.nv.info._Z6kernelv,"",@"SHT_CUDA_INFO"
	.sectionflags	@""
	.align	4


	//----- nvinfo : EIATTR_CUDA_API_VERSION
	.align		4
        /*0000*/ 	.byte	0x04, 0x37
        /*0002*/ 	.short	(.L_8 - .L_7)
.L_7:
        /*0004*/ 	.word	0x00000082


	//----- nvinfo : EIATTR_SPARSE_MMA_MASK
	.align		4
.L_8:
        /*0008*/ 	.byte	0x03, 0x50
        /*000a*/ 	.short	0x0000


	//----- nvinfo : EIATTR_MAXREG_COUNT
	.align		4
        /*000c*/ 	.byte	0x03, 0x1b
        /*000e*/ 	.short	0x00ff


	//----- nvinfo : EIATTR_EXTERNS
	.align		4
        /*0010*/ 	.byte	0x04, 0x0f
        /*0012*/ 	.short	(.L_10 - .L_9)


	//   ....[0]....
	.align		4
.L_9:
        /*0014*/ 	.word	index@(vprintf)


	//----- nvinfo : EIATTR_MERCURY_ISA_VERSION
	.align		4
.L_10:
        /*0018*/ 	.byte	0x03, 0x5f
        /*001a*/ 	.short	0x0101


	//----- nvinfo : EIATTR_VRC_CTA_INIT_COUNT
	.align		4
        /*001c*/ 	.byte	0x02, 0x4a
	.zero		1
	.zero		1


	//----- nvinfo : EIATTR_SYSCALL_OFFSETS
	.align		4
        /*0020*/ 	.byte	0x04, 0x46
        /*0022*/ 	.short	(.L_12 - .L_11)


	//   ....[0]....
.L_11:
        /*0024*/ 	.word	0x000000f0


	//----- nvinfo : EIATTR_EXIT_INSTR_OFFSETS
	.align		4
.L_12:
        /*0028*/ 	.byte	0x04, 0x1c
        /*002a*/ 	.short	(.L_14 - .L_13)


	//   ....[0]....
.L_13:
        /*002c*/ 	.word	0x00000100


	//----- nvinfo : EIATTR_SW_WAR
	.align		4
.L_14:
        /*0030*/ 	.byte	0x04, 0x36
        /*0032*/ 	.short	(.L_16 - .L_15)
.L_15:
        /*0034*/ 	.word	0x00000008
.L_16:


//--------------------- .nv.callgraph             --------------------------
	.section	.nv.callgraph,"",@"SHT_CUDA_CALLGRAPH"
	.align	4
	.sectionentsize	8
	.align		4
        /*0000*/ 	.word	0x00000000
	.align		4
        /*0004*/ 	.word	0xffffffff
	.align		4
        /*0008*/ 	.word	index@(_Z6kernelv)
	.align		4
        /*000c*/ 	.word	index@(vprintf)
	.align		4
        /*0010*/ 	.word	0x00000000
	.align		4
        /*0014*/ 	.word	0xfffffffe
	.align		4
        /*0018*/ 	.word	0x00000000
	.align		4
        /*001c*/ 	.word	0xfffffffd
	.align		4
        /*0020*/ 	.word	0x00000000
	.align		4
        /*0024*/ 	.word	0xfffffffc


//--------------------- .nv.constant4             --------------------------
	.section	.nv.constant4,"a",@progbits
	.align	8
	.align		8
.nv.constant4:
        /*0000*/ 	.dword	vprintf
	.align		8
        /*0008*/ 	.dword	$str


//--------------------- .text._Z6kernelv          --------------------------
	.section	.text._Z6kernelv,"ax",@progbits
	.align	128
        .global         _Z6kernelv
        .type           _Z6kernelv,@function
        .size           _Z6kernelv,(.L_x_2 - _Z6kernelv)
        .other          _Z6kernelv,@"STO_CUDA_ENTRY STV_DEFAULT"
_Z6kernelv:
.text._Z6kernelv:
[----:B------:R-:W0:Y:S01]  /*0000*/  LDC R1, c[0x0][0x37c] ;  /* 0x0000df00ff017b82 */ /* 0x000e220000000800 */
[----:B------:R-:W1:Y:S01]  /*0010*/  S2R R8, SR_TID.X ;  /* 0x0000000000087919 */ /* 0x000e620000002100 */
[----:B0-----:R-:W-:Y:S01]  /*0020*/  VIADD R1, R1, 0xfffffff8 ;  /* 0xfffffff801017836 */ /* 0x001fe20000000000 */
[----:B------:R-:W-:Y:S01]  /*0030*/  MOV R0, 0x0 ;  /* 0x0000000000007802 */ /* 0x000fe20000000f00 */
[----:B------:R-:W0:Y:S01]  /*0040*/  LDCU UR4, c[0x0][0x2f8] ;  /* 0x00005f00ff0477ac */ /* 0x000e220008000800 */
[----:B------:R-:W1:Y:S03]  /*0050*/  S2R R9, SR_CTAID.X ;  /* 0x0000000000097919 */ /* 0x000e660000002500 */
[----:B------:R2:W3:Y:S01]  /*0060*/  LDC.64 R2, c[0x4][R0] ;  /* 0x0100000000027b82 */ /* 0x0004e20000000a00 */
[----:B------:R-:W4:Y:S01]  /*0070*/  LDCU.64 UR6, c[0x4][0x8] ;  /* 0x01000100ff0677ac */ /* 0x000f220008000a00 */
[----:B------:R-:W5:Y:S01]  /*0080*/  LDCU UR5, c[0x0][0x2fc] ;  /* 0x00005f80ff0577ac */ /* 0x000f620008000800 */
[----:B0-----:R-:W-:Y:S01]  /*0090*/  IADD3 R6, P0, PT, R1, UR4, RZ ;  /* 0x0000000401067c10 */ /* 0x001fe2000ff1e0ff */
[----:B----4-:R-:W-:Y:S01]  /*00a0*/  IMAD.U32 R4, RZ, RZ, UR6 ;  /* 0x00000006ff047e24 */ /* 0x010fe2000f8e00ff */
[----:B------:R-:W-:-:S03]  /*00b0*/  MOV R5, UR7 ;  /* 0x0000000700057c02 */ /* 0x000fc60008000f00 */
[----:B-----5:R-:W-:Y:S01]  /*00c0*/  IMAD.X R7, RZ, RZ, UR5, P0 ;  /* 0x00000005ff077e24 */ /* 0x020fe200080e06ff */
[----:B-1----:R2:W-:Y:S07]  /*00d0*/  STL.64 [R1], R8 ;  /* 0x0000000801007387 */ /* 0x0025ee0000100a00 */
[----:B------:R-:W-:-:S07]  /*00e0*/  LEPC R20, `(.L_x_0) ;  /* 0x000000001014794e */ /* 0x000fce0000000000 */
[----:B--23--:R-:W-:Y:S05]  /*00f0*/  CALL.ABS.NOINC R2 ;  /* 0x0000000002007343 */ /* 0x00cfea0003c00000 */
.L_x_0:
[----:B------:R-:W-:Y:S05]  /*0100*/  EXIT ;  /* 0x000000000000794d */ /* 0x000fea0003800000 */
.L_x_1:
[----:B------:R-:W-:-:S00]  /*0110*/  BRA `(.L_x_1) ;  /* 0xfffffffc00fc7947 */ /* 0x000fc0000383ffff */
[----:B------:R-:W-:-:S00]  /*0120*/  NOP ;  /* 0x0000000000007918 */ /* 0x000fc00000000000 */
        /* <DEDUP_REMOVED lines=13> */
.L_x_2:


//--------------------- .nv.global.init           --------------------------
	.section	.nv.global.init,"aw",@progbits
.nv.global.init:
	.type		$str,@object
	.size		$str,(.L_0 - $str)
$str:
        /*0000*/ 	.byte	0x48, 0x65, 0x6c, 0x6c, 0x6f, 0x20, 0x66, 0x72, 0x6f, 0x6d, 0x20, 0x47, 0x50, 0x55, 0x20, 0x74
        /*0010*/ 	.byte	0x68, 0x72, 0x65, 0x61, 0x64, 0x20, 0x25, 0x64, 0x20, 0x69, 0x6e, 0x20, 0x62, 0x6c, 0x6f, 0x63
        /*0020*/ 	.byte	0x6b, 0x20, 0x25, 0x64, 0x0a, 0x00
.L_0:


//--------------------- .nv.shared.reserved.0     --------------------------
	.section	.nv.shared.reserved.0,"aw",@nobits
	.weak		__nv_reservedSMEM_offset_0_alias
	.size		__nv_reservedSMEM_offset_0_alias, 0, 64
	.other		__nv_reservedSMEM_offset_0_alias,@"STO_CUDA_RESERVED_SHARED STV_DEFAULT"
__nv_reservedSMEM_offset_0_alias:
	.zero		0
	.zero		64


//--------------------- .nv.constant0._Z6kernelv  --------------------------
	.section	.nv.constant0._Z6kernelv,"a",@progbits
	.sectionflags	@""
	.align	4
.nv.constant0._Z6kernelv:
	.zero		896


//--------------------- SYMBOLS --------------------------

	.type		.nv.reservedSmem.offset0,@object
	.size		.nv.reservedSmem.offset0,0x4
	.type		vprintf,@function
